	.headerflags	@"EF_CUDA_TEXMODE_UNIFIED EF_CUDA_64BIT_ADDRESS EF_CUDA_ACCELERATORS EF_CUDA_SM90 EF_CUDA_VIRTUAL_SM(EF_CUDA_SM90)"
	.elftype	@"ET_EXEC"


//--------------------- .nv.info                  --------------------------
	.section	.nv.info,"",@"SHT_CUDA_INFO"
	.align	4


	//----- nvinfo : EIATTR_REGCOUNT
	.align		4
        /*0000*/ 	.byte	0x04, 0x2f
        /*0002*/ 	.short	(.L_1 - .L_0)
	.align		4
.L_0:
        /*0004*/ 	.word	index@(triton_poi_fused__to_copy_24)
        /*0008*/ 	.word	0x0000000a


	//----- nvinfo : EIATTR_MIN_STACK_SIZE
	.align		4
.L_1:
        /*000c*/ 	.byte	0x04, 0x12
        /*000e*/ 	.short	(.L_3 - .L_2)
	.align		4
.L_2:
        /*0010*/ 	.word	index@(triton_poi_fused__to_copy_24)
        /*0014*/ 	.word	0x00000000


	//----- nvinfo : EIATTR_FRAME_SIZE
	.align		4
.L_3:
        /*0018*/ 	.byte	0x04, 0x11
        /*001a*/ 	.short	(.L_5 - .L_4)
	.align		4
.L_4:
        /*001c*/ 	.word	index@(triton_poi_fused__to_copy_24)
        /*0020*/ 	.word	0x00000000


	//----- nvinfo : EIATTR_MIN_STACK_SIZE
	.align		4
.L_5:
        /*0024*/ 	.byte	0x04, 0x12
        /*0026*/ 	.short	(.L_7 - .L_6)
	.align		4
.L_6:
        /*0028*/ 	.word	index@(triton_poi_fused__to_copy_24)
        /*002c*/ 	.word	0x00000000
.L_7:


//--------------------- .nv.info.triton_poi_fused__to_copy_24 --------------------------
	.section	.nv.info.triton_poi_fused__to_copy_24,"",@"SHT_CUDA_INFO"
	.sectionflags	@""
	.align	4


	//----- nvinfo : EIATTR_CUDA_API_VERSION
	.align		4
        /*0000*/ 	.byte	0x04, 0x37
        /*0002*/ 	.short	(.L_9 - .L_8)
.L_8:
        /*0004*/ 	.word	0x0000007c


	//----- nvinfo : EIATTR_KPARAM_INFO
	.align		4
.L_9:
        /*0008*/ 	.byte	0x04, 0x17
        /*000a*/ 	.short	(.L_11 - .L_10)
.L_10:
        /*000c*/ 	.word	0x00000000
        /*0010*/ 	.short	0x0001
        /*0012*/ 	.short	0x0008
        /*0014*/ 	.byte	0x00, 0xf0, 0x11, 0x00


	//----- nvinfo : EIATTR_KPARAM_INFO
	.align		4
.L_11:
        /*0018*/ 	.byte	0x04, 0x17
        /*001a*/ 	.short	(.L_13 - .L_12)
.L_12:
        /*001c*/ 	.word	0x00000000
        /*0020*/ 	.short	0x0000
        /*0022*/ 	.short	0x0000
        /*0024*/ 	.byte	0x00, 0xf4, 0x21, 0x00


	//----- nvinfo : EIATTR_SPARSE_MMA_MASK
	.align		4
.L_13:
        /*0028*/ 	.byte	0x03, 0x50
        /*002a*/ 	.short	0x0000


	//----- nvinfo : EIATTR_MAXREG_COUNT
	.align		4
        /*002c*/ 	.byte	0x03, 0x1b
        /*002e*/ 	.short	0x00ff


	//----- nvinfo : EIATTR_EXIT_INSTR_OFFSETS
	.align		4
        /*0030*/ 	.byte	0x04, 0x1c
        /*0032*/ 	.short	(.L_15 - .L_14)


	//   ....[0]....
.L_14:
        /*0034*/ 	.word	0x00000140


	//   ....[1]....
        /*0038*/ 	.word	0x00000170


	//----- nvinfo : EIATTR_REQNTID
	.align		4
.L_15:
        /*003c*/ 	.byte	0x04, 0x10
        /*003e*/ 	.short	(.L_17 - .L_16)
.L_16:
        /*0040*/ 	.word	0x00000020
        /*0044*/ 	.word	0x00000001
        /*0048*/ 	.word	0x00000001


	//----- nvinfo : EIATTR_CBANK_PARAM_SIZE
	.align		4
.L_17:
        /*004c*/ 	.byte	0x03, 0x19
        /*004e*/ 	.short	0x000c


	//----- nvinfo : EIATTR_PARAM_CBANK
	.align		4
        /*0050*/ 	.byte	0x04, 0x0a
        /*0052*/ 	.short	(.L_19 - .L_18)
	.align		4
.L_18:
        /*0054*/ 	.word	index@(.nv.constant0.triton_poi_fused__to_copy_24)
        /*0058*/ 	.short	0x0210
        /*005a*/ 	.short	0x000c


	//----- nvinfo : EIATTR_SW_WAR
	.align		4
.L_19:
        /*005c*/ 	.byte	0x04, 0x36
        /*005e*/ 	.short	(.L_21 - .L_20)
.L_20:
        /*0060*/ 	.word	0x00000008
.L_21:


//--------------------- .nv.callgraph             --------------------------
	.section	.nv.callgraph,"",@"SHT_CUDA_CALLGRAPH"
	.align	4
	.sectionentsize	8
	.align		4
        /*0000*/ 	.word	0x00000000
	.align		4
        /*0004*/ 	.word	0xffffffff
	.align		4
        /*0008*/ 	.word	0x00000000
	.align		4
        /*000c*/ 	.word	0xfffffffe
	.align		4
        /*0010*/ 	.word	0x00000000
	.align		4
        /*0014*/ 	.word	0xfffffffd
	.align		4
        /*0018*/ 	.word	0x00000000
	.align		4
        /*001c*/ 	.word	0xfffffffc


//--------------------- .text.triton_poi_fused__to_copy_24 --------------------------
	.section	.text.triton_poi_fused__to_copy_24,"ax",@progbits
	.align	128
        .global         triton_poi_fused__to_copy_24
        .type           triton_poi_fused__to_copy_24,@function
        .size           triton_poi_fused__to_copy_24,(.L_x_1 - triton_poi_fused__to_copy_24)
        .other          triton_poi_fused__to_copy_24,@"STO_CUDA_ENTRY STV_DEFAULT"
triton_poi_fused__to_copy_24:
.text.triton_poi_fused__to_copy_24:
[----:B------:R-:W0:Y:S02]  /*0000*/  LDC R1, c[0x0][0x28] ;  /* 0x00000a00ff017b82 */ /* 0x000e240000000800 */
[----:B------:R-:W1:Y:S01]  /*0010*/  S2R R0, SR_TID.X ;  /* 0x0000000000007919 */ /* 0x000e620000002100 */
[----:B------:R-:W2:Y:S01]  /*0020*/  S2R R5, SR_CTAID.X ;  /* 0x0000000000057919 */ /* 0x000ea20000002500 */
[----:B-1----:R-:W-:-:S05]  /*0030*/  IMAD.SHL.U32 R0, R0, 0x2, RZ ;  /* 0x0000000200007824 */ /* 0x002fca00078e00ff */
[----:B------:R-:W-:-:S05]  /*0040*/  LOP3.LUT R0, R0, 0x3e, RZ, 0xc0, !PT ;  /* 0x0000003e00007812 */ /* 0x000fca00078ec0ff */
[----:B--2---:R-:W-:-:S04]  /*0050*/  IMAD R5, R5, 0x40, R0 ;  /* 0x0000004005057824 */ /* 0x004fc800078e0200 */
[C---:B------:R-:W-:Y:S01]  /*0060*/  VIADD R0, R5.reuse, 0x1 ;  /* 0x0000000105007836 */ /* 0x040fe20000000000 */
[----:B------:R-:W-:Y:S02]  /*0070*/  I2FP.F32.S32 R2, R5 ;  /* 0x0000000500027245 */ /* 0x000fe40000201400 */
[----:B------:R-:W-:Y:S02]  /*0080*/  ISETP.GE.AND P0, PT, R5, 0x40, PT ;  /* 0x000000400500780c */ /* 0x000fe40003f06270 */
[----:B------:R-:W-:Y:S01]  /*0090*/  I2FP.F32.S32 R0, R0 ;  /* 0x0000000000007245 */ /* 0x000fe20000201400 */
[----:B------:R-:W-:Y:S02]  /*00a0*/  FMUL R4, R2, 0.4920634925365447998 ;  /* 0x3efbefbf02047820 */ /* 0x000fe40000400000 */
[----:B------:R-:W1:Y:S02]  /*00b0*/  LDC.64 R2, c[0x0][0x210] ;  /* 0x00008400ff027b82 */ /* 0x000e640000000a00 */
[----:B------:R-:W-:Y:S01]  /*00c0*/  FMUL R0, R0, 0.4920634925365447998 ;  /* 0x3efbefbf00007820 */ /* 0x000fe20000400000 */
[----:B------:R-:W-:-:S04]  /*00d0*/  FMNMX R4, RZ, R4, !PT ;  /* 0x00000004ff047209 */ /* 0x000fc80007800000 */
[----:B------:R-:W-:Y:S02]  /*00e0*/  FMNMX R0, RZ, R0, !PT ;  /* 0x00000000ff007209 */ /* 0x000fe40007800000 */
[----:B------:R-:W2:Y:S08]  /*00f0*/  F2I.TRUNC.NTZ R4, R4 ;  /* 0x0000000400047305 */ /* 0x000eb0000020f100 */
[----:B------:R-:W3:Y:S01]  /*0100*/  F2I.TRUNC.NTZ R6, R0 ;  /* 0x0000000000067305 */ /* 0x000ee2000020f100 */
[----:B-1----:R-:W-:Y:S01]  /*0110*/  IMAD.WIDE R2, R5, 0x8, R2 ;  /* 0x0000000805027825 */ /* 0x002fe200078e0202 */
[----:B--2---:R-:W-:-:S02]  /*0120*/  SHF.R.S32.HI R5, RZ, 0x1f, R4 ;  /* 0x0000001fff057819 */ /* 0x004fc40000011404 */
[----:B---3--:R-:W-:Y:S01]  /*0130*/  SHF.R.S32.HI R7, RZ, 0x1f, R6 ;  /* 0x0000001fff077819 */ /* 0x008fe20000011406 */
[----:B------:R-:W-:Y:S06]  /*0140*/  @P0 EXIT ;  /* 0x000000000000094d */ /* 0x000fec0003800000 */
[----:B------:R-:W-:Y:S02]  /*0150*/  ULDC.64 UR4, c[0x0][0x208] ;  /* 0x0000820000047ab9 */ /* 0x000fe40000000a00 */
[----:B------:R-:W-:Y:S01]  /*0160*/  STG.E.128 desc[UR4][R2.64], R4 ;  /* 0x0000000402007986 */ /* 0x000fe2000c101d04 */
[----:B------:R-:W-:Y:S05]  /*0170*/  EXIT ;  /* 0x000000000000794d */ /* 0x000fea0003800000 */
.L_x_0:
[----:B------:R-:W-:-:S00]  /*0180*/  BRA `(.L_x_0) ;  /* 0xfffffffc00fc7947 */ /* 0x000fc0000383ffff */
[----:B------:R-:W-:-:S00]  /*0190*/  NOP ;  /* 0x0000000000007918 */ /* 0x000fc00000000000 */
        /* <DEDUP_REMOVED lines=14> */
.L_x_1:


//--------------------- .nv.constant0.triton_poi_fused__to_copy_24 --------------------------
	.section	.nv.constant0.triton_poi_fused__to_copy_24,"a",@progbits
	.sectionflags	@""
	.align	4
.nv.constant0.triton_poi_fused__to_copy_24:
	.zero		540
